//
// Generated by NVIDIA NVVM Compiler
//
// Compiler Build ID: CL-36424714
// Cuda compilation tools, release 13.0, V13.0.88
// Based on NVVM 20.0.0
//

.version 9.0
.target sm_100
.address_size 64

	// .globl	_Z20cuda_kernel_functioniPiS_
.extern .func  (.param .b32 func_retval0) vprintf
(
	.param .b64 vprintf_param_0,
	.param .b64 vprintf_param_1
)
;
.global .align 1 .b8 $str[30] = {99, 117, 100, 97, 95, 107, 101, 114, 110, 101, 108, 95, 102, 117, 110, 99, 116, 105, 111, 110, 32, 115, 116, 97, 114, 116, 101, 100, 10};
.extern .shared .align 16 .b8 shm_counter[];
.global .align 1 .b8 $str$1[85] = {116, 104, 114, 101, 97, 100, 73, 110, 100, 101, 120, 71, 108, 111, 98, 97, 108, 32, 61, 32, 37, 100, 44, 32, 98, 108, 111, 99, 107, 73, 100, 120, 46, 120, 32, 61, 32, 37, 100, 44, 32, 100, 101, 118, 95, 99, 111, 117, 110, 116, 101, 114, 32, 61, 32, 37, 100, 44, 32, 116, 104, 114, 101, 97, 100, 32, 98, 108, 111, 99, 107, 32, 115, 116, 97, 116, 117, 115, 32, 61, 32, 37, 100, 10};
.global .align 1 .b8 $str$2[30] = {99, 117, 100, 97, 95, 107, 101, 114, 110, 101, 108, 95, 102, 117, 110, 99, 116, 105, 111, 110, 32, 115, 116, 111, 112, 112, 101, 100, 10};

.visible .entry _Z20cuda_kernel_functioniPiS_(
	.param .u32 _Z20cuda_kernel_functioniPiS__param_0,
	.param .u64 .ptr .align 1 _Z20cuda_kernel_functioniPiS__param_1,
	.param .u64 .ptr .align 1 _Z20cuda_kernel_functioniPiS__param_2
)
{
	.local .align 16 .b8 	__local_depot0[16];
	.reg .b64 	%SP;
	.reg .b64 	%SPL;
	.reg .pred 	%p<11>;
	.reg .b32 	%r<43>;
	.reg .b64 	%rd<23>;

	mov.u64 	%SPL, __local_depot0;
	cvta.local.u64 	%SP, %SPL;
	ld.param.u32 	%r25, [_Z20cuda_kernel_functioniPiS__param_0];
	ld.param.u64 	%rd5, [_Z20cuda_kernel_functioniPiS__param_1];
	ld.param.u64 	%rd6, [_Z20cuda_kernel_functioniPiS__param_2];
	cvta.to.global.u64 	%rd7, %rd6;
	add.u64 	%rd8, %SP, 0;
	add.u64 	%rd1, %SPL, 0;
	mov.u64 	%rd9, $str;
	cvta.global.u64 	%rd10, %rd9;
	{ // callseq 0, 0
	.param .b64 param0;
	st.param.b64 	[param0], %rd10;
	.param .b64 param1;
	st.param.b64 	[param1], 0;
	.param .b32 retval0;
	call.uni (retval0), 
	vprintf, 
	(
	param0, 
	param1
	);
	ld.param.b32 	%r26, [retval0];
	} // callseq 0
	mov.u32 	%r1, %ctaid.x;
	add.s32 	%r2, %r25, %r1;
	mov.u32 	%r3, %tid.x;
	setp.ne.s32 	%p1, %r3, 0;
	mul.wide.s32 	%rd11, %r2, 4;
	add.s64 	%rd2, %rd7, %rd11;
	@%p1 bra 	$L__BB0_2;
	mov.b32 	%r28, 0;
	st.global.u32 	[%rd2], %r28;
$L__BB0_2:
	add.s32 	%r4, %r2, 11;
	shl.b32 	%r29, %r1, 2;
	mov.u32 	%r30, shm_counter;
	add.s32 	%r5, %r30, %r29;
	cvta.to.global.u64 	%rd3, %rd5;
	mov.u64 	%rd13, $str$1;
$L__BB0_3:
	setp.eq.s32 	%p2, %r3, 0;
	bar.sync 	0;
	@%p2 bra 	$L__BB0_5;
	ld.shared.u32 	%r40, [%r5];
	bra.uni 	$L__BB0_6;
$L__BB0_5:
	mov.b32 	%r31, 2;
	st.global.u32 	[%rd2], %r31;
	ld.global.u32 	%r40, [%rd3];
	st.shared.u32 	[%r5], %r40;
$L__BB0_6:
	setp.gt.s32 	%p3, %r40, 15;
	@%p3 bra 	$L__BB0_18;
	setp.lt.s32 	%p4, %r40, 1;
	setp.ge.s32 	%p5, %r2, %r40;
	or.pred  	%p6, %p4, %p5;
	@%p6 bra 	$L__BB0_3;
	setp.gt.s32 	%p7, %r40, %r4;
	@%p7 bra 	$L__BB0_18;
	setp.eq.s32 	%p8, %r3, 0;
	@%p8 bra 	$L__BB0_11;
	ld.global.u32 	%r41, [%rd2];
	bra.uni 	$L__BB0_12;
$L__BB0_11:
	mov.b32 	%r41, 1;
	st.global.u32 	[%rd2], %r41;
$L__BB0_12:
	st.local.v4.u32 	[%rd1], {%r2, %r1, %r40, %r41};
	cvta.global.u64 	%rd14, %rd13;
	{ // callseq 1, 0
	.param .b64 param0;
	st.param.b64 	[param0], %rd14;
	.param .b64 param1;
	st.param.b64 	[param1], %rd8;
	.param .b32 retval0;
	call.uni (retval0), 
	vprintf, 
	(
	param0, 
	param1
	);
	ld.param.b32 	%r33, [retval0];
	} // callseq 1
	// begin inline asm
	mov.u64 	%rd12, %clock64;
	// end inline asm
$L__BB0_13:
	// begin inline asm
	mov.u64 	%rd16, %clock64;
	// end inline asm
	sub.s64 	%rd17, %rd16, %rd12;
	setp.lt.s64 	%p9, %rd17, 300000000;
	@%p9 bra 	$L__BB0_13;
	setp.eq.s32 	%p10, %r3, 0;
	@%p10 bra 	$L__BB0_16;
	ld.global.u32 	%r42, [%rd2];
	bra.uni 	$L__BB0_17;
$L__BB0_16:
	mov.b32 	%r42, 2;
	st.global.u32 	[%rd2], %r42;
$L__BB0_17:
	st.local.v4.u32 	[%rd1], {%r2, %r1, %r40, %r42};
	cvta.global.u64 	%rd19, %rd13;
	{ // callseq 2, 0
	.param .b64 param0;
	st.param.b64 	[param0], %rd19;
	.param .b64 param1;
	st.param.b64 	[param1], %rd8;
	.param .b32 retval0;
	call.uni (retval0), 
	vprintf, 
	(
	param0, 
	param1
	);
	ld.param.b32 	%r36, [retval0];
	} // callseq 2
	bra.uni 	$L__BB0_3;
$L__BB0_18:
	mov.u64 	%rd21, $str$2;
	cvta.global.u64 	%rd22, %rd21;
	{ // callseq 3, 0
	.param .b64 param0;
	st.param.b64 	[param0], %rd22;
	.param .b64 param1;
	st.param.b64 	[param1], 0;
	.param .b32 retval0;
	call.uni (retval0), 
	vprintf, 
	(
	param0, 
	param1
	);
	ld.param.b32 	%r38, [retval0];
	} // callseq 3
	ret;

}


// ===== COMPILED SASS (sm_100) =====

	.target	sm_100

	.elftype	@"ET_EXEC"


//--------------------- .note.nv.tkinfo           --------------------------
	.section	.note.nv.tkinfo,"",@"SHT_NOTE"
	.sectionflags	@"SHF_NOTE_NV_TKINFO"
	.tkinfo
        /*0018*/ 	.word	0x00000002
        /*0030*/ 	.string	""
        /*0030*/ 	.string	"ptxas"
        /*0030*/ 	.string	"Cuda compilation tools, release 13.0, V13.0.88"
        /*0030*/ 	.string	"Build cuda_13.0.r13.0/compiler.36424714_0"
        /*0030*/ 	.string	"-arch sm_100 -m 64 "



//--------------------- .note.nv.cuinfo           --------------------------
	.section	.note.nv.cuinfo,"",@"SHT_NOTE"
	.sectionflags	@"SHF_NOTE_NV_CUINFO"
        /*0018*/ 	.short	0x0002
        /*001a*/ 	.short	0x0064
        /*001c*/ 	.short	0x0082
	.zero		2


//--------------------- .nv.info                  --------------------------
	.section	.nv.info,"",@"SHT_CUDA_INFO"
	.align	4


	//----- nvinfo : EIATTR_REGCOUNT
	.align		4
        /*0000*/ 	.byte	0x04, 0x2f
        /*0002*/ 	.short	(.L_4 - .L_3)
	.align		4
.L_3:
        /*0004*/ 	.word	index@(_Z20cuda_kernel_functioniPiS_)
        /*0008*/ 	.word	0x00000020


	//----- nvinfo : EIATTR_FRAME_SIZE
	.align		4
.L_4:
        /*000c*/ 	.byte	0x04, 0x11
        /*000e*/ 	.short	(.L_6 - .L_5)
	.align		4
.L_5:
        /*0010*/ 	.word	index@(_Z20cuda_kernel_functioniPiS_)
        /*0014*/ 	.word	0x00000010


	//----- nvinfo : EIATTR_MIN_STACK_SIZE
	.align		4
.L_6:
        /*0018*/ 	.byte	0x04, 0x12
        /*001a*/ 	.short	(.L_8 - .L_7)
	.align		4
.L_7:
        /*001c*/ 	.word	index@(_Z20cuda_kernel_functioniPiS_)
        /*0020*/ 	.word	0x00000010
.L_8:


//--------------------- .nv.compat                --------------------------
	.section	.nv.compat,"",@"SHT_CUDA_COMPAT_INFO"
	.align	4
        /*0000*/ 	.byte	0x02, 0x09, 0x00, 0x00, 0x02, 0x02, 0x01, 0x00, 0x02, 0x05, 0x05, 0x00, 0x03, 0x07, 0x01, 0x01
        /*0010*/ 	.byte	0x02, 0x03, 0x00, 0x00, 0x02, 0x06, 0x01, 0x00, 0x04, 0x0b, 0x08, 0x00, 0x09, 0x00, 0x00, 0x00
        /*0020*/ 	.byte	0x00, 0x00, 0x00, 0x00


//--------------------- .nv.info._Z20cuda_kernel_functioniPiS_ --------------------------
	.section	.nv.info._Z20cuda_kernel_functioniPiS_,"",@"SHT_CUDA_INFO"
	.sectionflags	@""
	.align	4


	//----- nvinfo : EIATTR_CUDA_API_VERSION
	.align		4
        /*0000*/ 	.byte	0x04, 0x37
        /*0002*/ 	.short	(.L_10 - .L_9)
.L_9:
        /*0004*/ 	.word	0x00000082


	//----- nvinfo : EIATTR_KPARAM_INFO
	.align		4
.L_10:
        /*0008*/ 	.byte	0x04, 0x17
        /*000a*/ 	.short	(.L_12 - .L_11)
.L_11:
        /*000c*/ 	.word	0x00000000
        /*0010*/ 	.short	0x0002
        /*0012*/ 	.short	0x0010
        /*0014*/ 	.byte	0x00, 0xf5, 0x21, 0x00


	//----- nvinfo : EIATTR_KPARAM_INFO
	.align		4
.L_12:
        /*0018*/ 	.byte	0x04, 0x17
        /*001a*/ 	.short	(.L_14 - .L_13)
.L_13:
        /*001c*/ 	.word	0x00000000
        /*0020*/ 	.short	0x0001
        /*0022*/ 	.short	0x0008
        /*0024*/ 	.byte	0x00, 0xf5, 0x21, 0x00


	//----- nvinfo : EIATTR_KPARAM_INFO
	.align		4
.L_14:
        /*0028*/ 	.byte	0x04, 0x17
        /*002a*/ 	.short	(.L_16 - .L_15)
.L_15:
        /*002c*/ 	.word	0x00000000
        /*0030*/ 	.short	0x0000
        /*0032*/ 	.short	0x0000
        /*0034*/ 	.byte	0x00, 0xf0, 0x11, 0x00


	//----- nvinfo : EIATTR_SPARSE_MMA_MASK
	.align		4
.L_16:
        /*0038*/ 	.byte	0x03, 0x50
        /*003a*/ 	.short	0x0000


	//----- nvinfo : EIATTR_MAXREG_COUNT
	.align		4
        /*003c*/ 	.byte	0x03, 0x1b
        /*003e*/ 	.short	0x00ff


	//----- nvinfo : EIATTR_NUM_BARRIERS
	.align		4
        /*0040*/ 	.byte	0x02, 0x4c
        /*0042*/ 	.byte	0x01
	.zero		1


	//----- nvinfo : EIATTR_EXTERNS
	.align		4
        /*0044*/ 	.byte	0x04, 0x0f
        /*0046*/ 	.short	(.L_18 - .L_17)


	//   ....[0]....
	.align		4
.L_17:
        /*0048*/ 	.word	index@(vprintf)


	//----- nvinfo : EIATTR_MERCURY_ISA_VERSION
	.align		4
.L_18:
        /*004c*/ 	.byte	0x03, 0x5f
        /*004e*/ 	.short	0x0101


	//----- nvinfo : EIATTR_VRC_CTA_INIT_COUNT
	.align		4
        /*0050*/ 	.byte	0x02, 0x4a
	.zero		1
	.zero		1


	//----- nvinfo : EIATTR_SYSCALL_OFFSETS
	.align		4
        /*0054*/ 	.byte	0x04, 0x46
        /*0056*/ 	.short	(.L_20 - .L_19)


	//   ....[0]....
.L_19:
        /*0058*/ 	.word	0x000000d0


	//   ....[1]....
        /*005c*/ 	.word	0x00000490


	//   ....[2]....
        /*0060*/ 	.word	0x00000630


	//   ....[3]....
        /*0064*/ 	.word	0x000006e0


	//----- nvinfo : EIATTR_EXIT_INSTR_OFFSETS
	.align		4
.L_20:
        /*0068*/ 	.byte	0x04, 0x1c
        /*006a*/ 	.short	(.L_22 - .L_21)


	//   ....[0]....
.L_21:
        /*006c*/ 	.word	0x000006f0


	//----- nvinfo : EIATTR_CRS_STACK_SIZE
	.align		4
.L_22:
        /*0070*/ 	.byte	0x04, 0x1e
        /*0072*/ 	.short	(.L_24 - .L_23)
.L_23:
        /*0074*/ 	.word	0x00000000


	//----- nvinfo : EIATTR_CBANK_PARAM_SIZE
	.align		4
.L_24:
        /*0078*/ 	.byte	0x03, 0x19
        /*007a*/ 	.short	0x0018


	//----- nvinfo : EIATTR_PARAM_CBANK
	.align		4
        /*007c*/ 	.byte	0x04, 0x0a
        /*007e*/ 	.short	(.L_26 - .L_25)
	.align		4
.L_25:
        /*0080*/ 	.word	index@(.nv.constant0._Z20cuda_kernel_functioniPiS_)
        /*0084*/ 	.short	0x0380
        /*0086*/ 	.short	0x0018


	//----- nvinfo : EIATTR_SW_WAR
	.align		4
.L_26:
        /*0088*/ 	.byte	0x04, 0x36
        /*008a*/ 	.short	(.L_28 - .L_27)
.L_27:
        /*008c*/ 	.word	0x00000008
.L_28:


//--------------------- .nv.callgraph             --------------------------
	.section	.nv.callgraph,"",@"SHT_CUDA_CALLGRAPH"
	.align	4
	.sectionentsize	8
	.align		4
        /*0000*/ 	.word	0x00000000
	.align		4
        /*0004*/ 	.word	0xffffffff
	.align		4
        /*0008*/ 	.word	index@(_Z20cuda_kernel_functioniPiS_)
	.align		4
        /*000c*/ 	.word	index@(vprintf)
	.align		4
        /*0010*/ 	.word	0x00000000
	.align		4
        /*0014*/ 	.word	0xfffffffe
	.align		4
        /*0018*/ 	.word	0x00000000
	.align		4
        /*001c*/ 	.word	0xfffffffd
	.align		4
        /*0020*/ 	.word	0x00000000
	.align		4
        /*0024*/ 	.word	0xfffffffc


//--------------------- .nv.constant4             --------------------------
	.section	.nv.constant4,"a",@progbits
	.align	8
	.align		8
.nv.constant4:
        /*0000*/ 	.dword	vprintf
	.align		8
        /*0008*/ 	.dword	$str
	.align		8
        /*0010*/ 	.dword	$str$1
	.align		8
        /*0018*/ 	.dword	$str$2


//--------------------- .text._Z20cuda_kernel_functioniPiS_ --------------------------
	.section	.text._Z20cuda_kernel_functioniPiS_,"ax",@progbits
	.align	128
        .global         _Z20cuda_kernel_functioniPiS_
        .type           _Z20cuda_kernel_functioniPiS_,@function
        .size           _Z20cuda_kernel_functioniPiS_,(.L_x_12 - _Z20cuda_kernel_functioniPiS_)
        .other          _Z20cuda_kernel_functioniPiS_,@"STO_CUDA_ENTRY STV_DEFAULT"
_Z20cuda_kernel_functioniPiS_:
.text._Z20cuda_kernel_functioniPiS_:
[----:B------:R-:W0:Y:S01]  /*0000*/  LDC R1, c[0x0][0x37c] ;  /* 0x0000df00ff017b82 */ /* 0x000e220000000800 */
[----:B------:R-:W-:Y:S01]  /*0010*/  MOV R0, 0x0 ;  /* 0x0000000000007802 */ /* 0x000fe20000000f00 */
[----:B------:R-:W1:Y:S01]  /*0020*/  LDCU UR4, c[0x0][0x2f8] ;  /* 0x00005f00ff0477ac */ /* 0x000e620008000800 */
[----:B0-----:R-:W-:Y:S01]  /*0030*/  VIADD R1, R1, 0xfffffff0 ;  /* 0xfffffff001017836 */ /* 0x001fe20000000000 */
[----:B------:R-:W-:-:S04]  /*0040*/  CS2R R6, SRZ ;  /* 0x0000000000067805 */ /* 0x000fc8000001ff00 */
[----:B------:R0:W2:Y:S01]  /*0050*/  LDC.64 R8, c[0x4][R0] ;  /* 0x0100000000087b82 */ /* 0x0000a20000000a00 */
[----:B------:R-:W3:Y:S01]  /*0060*/  LDCU.64 UR6, c[0x4][0x8] ;  /* 0x01000100ff0677ac */ /* 0x000ee20008000a00 */
[----:B------:R-:W4:Y:S01]  /*0070*/  LDCU UR5, c[0x0][0x2fc] ;  /* 0x00005f80ff0577ac */ /* 0x000f220008000800 */
[----:B-1----:R-:W-:Y:S01]  /*0080*/  IADD3 R24, P0, PT, R1, UR4, RZ ;  /* 0x0000000401187c10 */ /* 0x002fe2000ff1e0ff */
[----:B---3--:R-:W-:Y:S02]  /*0090*/  IMAD.U32 R4, RZ, RZ, UR6 ;  /* 0x00000006ff047e24 */ /* 0x008fe4000f8e00ff */
[----:B------:R-:W-:Y:S02]  /*00a0*/  IMAD.U32 R5, RZ, RZ, UR7 ;  /* 0x00000007ff057e24 */ /* 0x000fe4000f8e00ff */
[----:B0---4-:R-:W-:-:S08]  /*00b0*/  IMAD.X R2, RZ, RZ, UR5, P0 ;  /* 0x00000005ff027e24 */ /* 0x011fd000080e06ff */
[----:B------:R-:W-:-:S07]  /*00c0*/  LEPC R20, `(.L_x_0) ;  /* 0x000000001014794e */ /* 0x000fce0000000000 */
[----:B--2---:R-:W-:Y:S05]  /*00d0*/  CALL.ABS.NOINC R8 ;  /* 0x0000000008007343 */ /* 0x004fea0003c00000 */
.L_x_0:
[----:B------:R-:W0:Y:S01]  /*00e0*/  S2R R25, SR_TID.X ;  /* 0x0000000000197919 */ /* 0x000e220000002100 */
[----:B------:R-:W1:Y:S01]  /*00f0*/  LDC.64 R22, c[0x0][0x358] ;  /* 0x0000d600ff167b82 */ /* 0x000e620000000a00 */
[----:B------:R-:W2:Y:S01]  /*0100*/  LDCU UR4, c[0x0][0x380] ;  /* 0x00007000ff0477ac */ /* 0x000ea20008000800 */
[----:B------:R-:W-:Y:S01]  /*0110*/  BSSY B7, `(.L_x_1) ;  /* 0x0000055000077945 */ /* 0x000fe20003800000 */
[----:B------:R-:W2:Y:S05]  /*0120*/  S2R R17, SR_CTAID.X ;  /* 0x0000000000117919 */ /* 0x000eaa0000002500 */
[----:B------:R-:W3:Y:S08]  /*0130*/  LDC.64 R28, c[0x0][0x390] ;  /* 0x0000e400ff1c7b82 */ /* 0x000ef00000000a00 */
[----:B------:R-:W4:Y:S01]  /*0140*/  S2UR UR5, SR_CgaCtaId ;  /* 0x00000000000579c3 */ /* 0x000f220000008800 */
[----:B0-----:R-:W-:Y:S01]  /*0150*/  ISETP.NE.AND P0, PT, R25, RZ, PT ;  /* 0x000000ff1900720c */ /* 0x001fe20003f05270 */
[----:B--2---:R-:W-:Y:S01]  /*0160*/  VIADD R16, R17, UR4 ;  /* 0x0000000411107c36 */ /* 0x004fe20008000000 */
[----:B------:R-:W-:-:S03]  /*0170*/  UMOV UR4, 0x400 ;  /* 0x0000040000047882 */ /* 0x000fc60000000000 */
[----:B---3--:R-:W-:Y:S01]  /*0180*/  IMAD.WIDE R28, R16, 0x4, R28 ;  /* 0x00000004101c7825 */ /* 0x008fe200078e021c */
[----:B----4-:R-:W-:-:S07]  /*0190*/  ULEA UR4, UR5, UR4, 0x18 ;  /* 0x0000000405047291 */ /* 0x010fce000f8ec0ff */
[----:B-1----:R-:W-:Y:S02]  /*01a0*/  @!P0 R2UR UR6, R22 ;  /* 0x00000000160682ca */ /* 0x002fe400000e0000 */
[----:B------:R-:W-:Y:S02]  /*01b0*/  @!P0 R2UR UR7, R23 ;  /* 0x00000000170782ca */ /* 0x000fe400000e0000 */
[----:B------:R-:W-:-:S11]  /*01c0*/  LEA R27, R17, UR4, 0x2 ;  /* 0x00000004111b7c11 */ /* 0x000fd6000f8e10ff */
[----:B------:R0:W-:Y:S02]  /*01d0*/  @!P0 STG.E desc[UR6][R28.64], RZ ;  /* 0x000000ff1c008986 */ /* 0x0001e4000c101906 */
.L_x_9:
[----:B------:R-:W-:Y:S05]  /*01e0*/  WARPSYNC.ALL ;  /* 0x0000000000007948 */ /* 0x000fea0003800000 */
[----:B------:R-:W-:Y:S01]  /*01f0*/  BAR.SYNC.DEFER_BLOCKING 0x0 ;  /* 0x0000000000007b1d */ /* 0x000fe20000010000 */
[----:B------:R-:W-:-:S05]  /*0200*/  ISETP.NE.AND P1, PT, R25, RZ, PT ;  /* 0x000000ff1900720c */ /* 0x000fca0003f25270 */
[----:B------:R-:W-:Y:S08]  /*0210*/  BSSY.RECONVERGENT B0, `(.L_x_2) ;  /* 0x000000c000007945 */ /* 0x000ff00003800200 */
[----:B-1-3--:R1:W2:Y:S01]  /*0220*/  @P1 LDS R18, [R27] ;  /* 0x000000001b121984 */ /* 0x00a2a20000000800 */
[----:B------:R-:W-:Y:S05]  /*0230*/  @P1 BRA `(.L_x_3) ;  /* 0x0000000000241947 */ /* 0x000fea0003800000 */
[----:B--2---:R-:W2:Y:S01]  /*0240*/  LDC.64 R18, c[0x0][0x388] ;  /* 0x0000e200ff127b82 */ /* 0x004ea20000000a00 */
[C---:B------:R-:W-:Y:S01]  /*0250*/  R2UR UR4, R22.reuse ;  /* 0x00000000160472ca */ /* 0x040fe200000e0000 */
[----:B------:R-:W-:Y:S01]  /*0260*/  IMAD.MOV.U32 R3, RZ, RZ, 0x2 ;  /* 0x00000002ff037424 */ /* 0x000fe200078e00ff */
[C---:B------:R-:W-:Y:S02]  /*0270*/  R2UR UR5, R23.reuse ;  /* 0x00000000170572ca */ /* 0x040fe400000e0000 */
[----:B------:R-:W-:Y:S02]  /*0280*/  R2UR UR6, R22 ;  /* 0x00000000160672ca */ /* 0x000fe400000e0000 */
[----:B------:R-:W-:-:S09]  /*0290*/  R2UR UR7, R23 ;  /* 0x00000000170772ca */ /* 0x000fd200000e0000 */
[----:B------:R3:W-:Y:S04]  /*02a0*/  STG.E desc[UR4][R28.64], R3 ;  /* 0x000000031c007986 */ /* 0x0007e8000c101904 */
[----:B--2---:R-:W2:Y:S04]  /*02b0*/  LDG.E R18, desc[UR6][R18.64] ;  /* 0x0000000612127981 */ /* 0x004ea8000c1e1900 */
[----:B--2---:R3:W-:Y:S02]  /*02c0*/  STS [R27], R18 ;  /* 0x000000121b007388 */ /* 0x0047e40000000800 */
.L_x_3:
[----:B------:R-:W-:Y:S05]  /*02d0*/  BSYNC.RECONVERGENT B0 ;  /* 0x0000000000007941 */ /* 0x000fea0003800200 */
.L_x_2:
[----:B--2---:R-:W-:-:S13]  /*02e0*/  ISETP.GT.AND P0, PT, R18, 0xf, PT ;  /* 0x0000000f1200780c */ /* 0x004fda0003f04270 */
[----:B------:R-:W-:Y:S05]  /*02f0*/  @P0 BRA `(.L_x_4) ;  /* 0x0000000000d80947 */ /* 0x000fea0003800000 */
[----:B------:R-:W-:Y:S01]  /*0300*/  ISETP.GE.AND P0, PT, R16, R18, PT ;  /* 0x000000121000720c */ /* 0x000fe20003f06270 */
[----:B------:R-:W-:Y:S03]  /*0310*/  BSSY.RELIABLE B6, `(.L_x_5) ;  /* 0x0000033000067945 */ /* 0x000fe60003800100 */
[----:B------:R-:W-:-:S13]  /*0320*/  ISETP.LT.OR P0, PT, R18, 0x1, P0 ;  /* 0x000000011200780c */ /* 0x000fda0000701670 */
[----:B------:R-:W-:Y:S05]  /*0330*/  @P0 BRA `(.L_x_6) ;  /* 0x0000000000c00947 */ /* 0x000fea0003800000 */
[----:B---3--:R-:W-:-:S05]  /*0340*/  VIADD R3, R16, 0xb ;  /* 0x0000000b10037836 */ /* 0x008fca0000000000 */
[----:B------:R-:W-:-:S13]  /*0350*/  ISETP.GT.AND P0, PT, R18, R3, PT ;  /* 0x000000031200720c */ /* 0x000fda0003f04270 */
[----:B------:R-:W-:Y:S05]  /*0360*/  @P0 BREAK.RELIABLE B6 ;  /* 0x0000000000060942 */ /* 0x000fea0003800100 */
[----:B------:R-:W-:Y:S05]  /*0370*/  @P0 BRA `(.L_x_4) ;  /* 0x0000000000b80947 */ /* 0x000fea0003800000 */
[----:B------:R-:W-:Y:S02]  /*0380*/  @P1 R2UR UR4, R22 ;  /* 0x00000000160412ca */ /* 0x000fe400000e0000 */
[----:B------:R-:W-:-:S13]  /*0390*/  @P1 R2UR UR5, R23 ;  /* 0x00000000170512ca */ /* 0x000fda00000e0000 */
[----:B------:R-:W2:Y:S01]  /*03a0*/  @P1 LDG.E R19, desc[UR4][R28.64] ;  /* 0x000000041c131981 */ /* 0x000ea2000c1e1900 */
[----:B------:R-:W-:Y:S01]  /*03b0*/  @!P1 R2UR UR6, R22 ;  /* 0x00000000160692ca */ /* 0x000fe200000e0000 */
[----:B------:R-:W-:Y:S01]  /*03c0*/  @!P1 IMAD.MOV.U32 R3, RZ, RZ, 0x1 ;  /* 0x00000001ff039424 */ /* 0x000fe200078e00ff */
[----:B------:R-:W-:Y:S01]  /*03d0*/  @!P1 R2UR UR7, R23 ;  /* 0x00000000170792ca */ /* 0x000fe200000e0000 */
[----:B------:R-:W3:Y:S01]  /*03e0*/  LDCU.64 UR4, c[0x4][0x10] ;  /* 0x01000200ff0477ac */ /* 0x000ee20008000a00 */
[----:B------:R-:W-:Y:S01]  /*03f0*/  MOV R8, 0x0 ;  /* 0x0000000000087802 */ /* 0x000fe20000000f00 */
[----:B------:R-:W-:Y:S02]  /*0400*/  IMAD.MOV.U32 R6, RZ, RZ, R24 ;  /* 0x000000ffff067224 */ /* 0x000fe400078e0018 */
[----:B------:R-:W-:-:S03]  /*0410*/  IMAD.MOV.U32 R7, RZ, RZ, R2 ;  /* 0x000000ffff077224 */ /* 0x000fc600078e0002 */
[----:B------:R-:W4:Y:S05]  /*0420*/  LDC.64 R8, c[0x4][R8] ;  /* 0x0100000008087b82 */ /* 0x000f2a0000000a00 */
[----:B------:R0:W-:Y:S01]  /*0430*/  @!P1 STG.E desc[UR6][R28.64], R3 ;  /* 0x000000031c009986 */ /* 0x0001e2000c101906 */
[----:B---3--:R-:W-:Y:S02]  /*0440*/  IMAD.U32 R4, RZ, RZ, UR4 ;  /* 0x00000004ff047e24 */ /* 0x008fe4000f8e00ff */
[----:B------:R-:W-:Y:S02]  /*0450*/  IMAD.U32 R5, RZ, RZ, UR5 ;  /* 0x00000005ff057e24 */ /* 0x000fe4000f8e00ff */
[----:B------:R-:W-:-:S05]  /*0460*/  @!P1 IMAD.MOV.U32 R19, RZ, RZ, 0x1 ;  /* 0x00000001ff139424 */ /* 0x000fca00078e00ff */
[----:B--2-4-:R0:W-:Y:S02]  /*0470*/  STL.128 [R1], R16 ;  /* 0x0000001001007387 */ /* 0x0141e40000100c00 */
[----:B------:R-:W-:-:S07]  /*0480*/  LEPC R20, `(.L_x_7) ;  /* 0x000000001014794e */ /* 0x000fce0000000000 */
[----:B01----:R-:W-:Y:S05]  /*0490*/  CALL.ABS.NOINC R8 ;  /* 0x0000000008007343 */ /* 0x003fea0003c00000 */
.L_x_7:
[----:B------:R-:W-:-:S07]  /*04a0*/  CS2R R4, SR_CLOCKLO ;  /* 0x0000000000047805 */ /* 0x000fce0000015000 */
.L_x_8:
[----:B------:R-:W-:-:S06]  /*04b0*/  CS2R R6, SR_CLOCKLO ;  /* 0x0000000000067805 */ /* 0x000fcc0000015000 */
[----:B------:R-:W-:-:S05]  /*04c0*/  IADD3 R0, P0, PT, -R4, R6, RZ ;  /* 0x0000000604007210 */ /* 0x000fca0007f1e1ff */
[----:B------:R-:W-:Y:S01]  /*04d0*/  IMAD.X R6, R7, 0x1, ~R5, P0 ;  /* 0x0000000107067824 */ /* 0x000fe200000e0e05 */
[----:B------:R-:W-:-:S04]  /*04e0*/  ISETP.GE.U32.AND P0, PT, R0, 0x11e1a300, PT ;  /* 0x11e1a3000000780c */ /* 0x000fc80003f06070 */
[----:B------:R-:W-:-:S13]  /*04f0*/  ISETP.GE.AND.EX P0, PT, R6, RZ, PT, P0 ;  /* 0x000000ff0600720c */ /* 0x000fda0003f06300 */
[----:B------:R-:W-:Y:S05]  /*0500*/  @!P0 BRA `(.L_x_8) ;  /* 0xfffffffc00e88947 */ /* 0x000fea000383ffff */
[----:B------:R-:W-:-:S13]  /*0510*/  ISETP.NE.AND P0, PT, R25, RZ, PT ;  /* 0x000000ff1900720c */ /* 0x000fda0003f05270 */
[----:B------:R-:W-:Y:S02]  /*0520*/  @P0 R2UR UR4, R22 ;  /* 0x00000000160402ca */ /* 0x000fe400000e0000 */
[----:B------:R-:W-:-:S13]  /*0530*/  @P0 R2UR UR5, R23 ;  /* 0x00000000170502ca */ /* 0x000fda00000e0000 */
[----:B------:R-:W2:Y:S01]  /*0540*/  @P0 LDG.E R19, desc[UR4][R28.64] ;  /* 0x000000041c130981 */ /* 0x000ea2000c1e1900 */
[----:B------:R-:W-:Y:S01]  /*0550*/  @!P0 R2UR UR6, R22 ;  /* 0x00000000160682ca */ /* 0x000fe200000e0000 */
[----:B------:R-:W-:Y:S01]  /*0560*/  @!P0 IMAD.MOV.U32 R3, RZ, RZ, 0x2 ;  /* 0x00000002ff038424 */ /* 0x000fe200078e00ff */
[----:B------:R-:W-:Y:S01]  /*0570*/  @!P0 R2UR UR7, R23 ;  /* 0x00000000170782ca */ /* 0x000fe200000e0000 */
[----:B------:R-:W0:Y:S01]  /*0580*/  LDCU.64 UR4, c[0x4][0x10] ;  /* 0x01000200ff0477ac */ /* 0x000e220008000a00 */
[----:B------:R-:W-:Y:S01]  /*0590*/  MOV R8, 0x0 ;  /* 0x0000000000087802 */ /* 0x000fe20000000f00 */
[----:B------:R-:W-:Y:S02]  /*05a0*/  IMAD.MOV.U32 R6, RZ, RZ, R24 ;  /* 0x000000ffff067224 */ /* 0x000fe400078e0018 */
[----:B------:R-:W-:-:S03]  /*05b0*/  IMAD.MOV.U32 R7, RZ, RZ, R2 ;  /* 0x000000ffff077224 */ /* 0x000fc600078e0002 */
[----:B------:R-:W1:Y:S05]  /*05c0*/  LDC.64 R8, c[0x4][R8] ;  /* 0x0100000008087b82 */ /* 0x000e6a0000000a00 */
[----:B------:R3:W-:Y:S01]  /*05d0*/  @!P0 STG.E desc[UR6][R28.64], R3 ;  /* 0x000000031c008986 */ /* 0x0007e2000c101906 */
[----:B0-----:R-:W-:Y:S02]  /*05e0*/  IMAD.U32 R4, RZ, RZ, UR4 ;  /* 0x00000004ff047e24 */ /* 0x001fe4000f8e00ff */
[----:B------:R-:W-:Y:S02]  /*05f0*/  IMAD.U32 R5, RZ, RZ, UR5 ;  /* 0x00000005ff057e24 */ /* 0x000fe4000f8e00ff */
[----:B------:R-:W-:-:S05]  /*0600*/  @!P0 IMAD.MOV.U32 R19, RZ, RZ, 0x2 ;  /* 0x00000002ff138424 */ /* 0x000fca00078e00ff */
[----:B-12---:R3:W-:Y:S02]  /*0610*/  STL.128 [R1], R16 ;  /* 0x0000001001007387 */ /* 0x0067e40000100c00 */
[----:B------:R-:W-:-:S07]  /*0620*/  LEPC R20, `(.L_x_6) ;  /* 0x000000001014794e */ /* 0x000fce0000000000 */
[----:B---3--:R-:W-:Y:S05]  /*0630*/  CALL.ABS.NOINC R8 ;  /* 0x0000000008007343 */ /* 0x008fea0003c00000 */
.L_x_6:
[----:B------:R-:W-:Y:S05]  /*0640*/  BSYNC.RELIABLE B6 ;  /* 0x0000000000067941 */ /* 0x000fea0003800100 */
.L_x_5:
[----:B------:R-:W-:Y:S05]  /*0650*/  BRA `(.L_x_9) ;  /* 0xfffffff800e07947 */ /* 0x000fea000383ffff */
.L_x_4:
[----:B------:R-:W-:Y:S05]  /*0660*/  BSYNC B7 ;  /* 0x0000000000077941 */ /* 0x000fea0003800000 */
.L_x_1:
[----:B------:R-:W-:Y:S01]  /*0670*/  MOV R0, 0x0 ;  /* 0x0000000000007802 */ /* 0x000fe20000000f00 */
[----:B------:R-:W2:Y:S01]  /*0680*/  LDCU.64 UR4, c[0x4][0x18] ;  /* 0x01000300ff0477ac */ /* 0x000ea20008000a00 */
[----:B------:R-:W-:Y:S02]  /*0690*/  CS2R R6, SRZ ;  /* 0x0000000000067805 */ /* 0x000fe4000001ff00 */
[----:B---3--:R3:W4:Y:S01]  /*06a0*/  LDC.64 R2, c[0x4][R0] ;  /* 0x0100000000027b82 */ /* 0x0087220000000a00 */
[----:B--2---:R-:W-:Y:S02]  /*06b0*/  IMAD.U32 R4, RZ, RZ, UR4 ;  /* 0x00000004ff047e24 */ /* 0x004fe4000f8e00ff */
[----:B---3--:R-:W-:-:S07]  /*06c0*/  IMAD.U32 R5, RZ, RZ, UR5 ;  /* 0x00000005ff057e24 */ /* 0x008fce000f8e00ff */
[----:B------:R-:W-:-:S07]  /*06d0*/  LEPC R20, `(.L_x_10) ;  /* 0x000000001014794e */ /* 0x000fce0000000000 */
[----:B01--4-:R-:W-:Y:S05]  /*06e0*/  CALL.ABS.NOINC R2 ;  /* 0x0000000002007343 */ /* 0x013fea0003c00000 */
.L_x_10:
[----:B------:R-:W-:Y:S05]  /*06f0*/  EXIT ;  /* 0x000000000000794d */ /* 0x000fea0003800000 */
.L_x_11:
[----:B------:R-:W-:-:S00]  /*0700*/  BRA `(.L_x_11) ;  /* 0xfffffffc00fc7947 */ /* 0x000fc0000383ffff */
[----:B------:R-:W-:-:S00]  /*0710*/  NOP ;  /* 0x0000000000007918 */ /* 0x000fc00000000000 */
        /* <DEDUP_REMOVED lines=14> */
.L_x_12:


//--------------------- .nv.global.init           --------------------------
	.section	.nv.global.init,"aw",@progbits
.nv.global.init:
	.type		$str$2,@object
	.size		$str$2,($str - $str$2)
$str$2:
        /*0000*/ 	.byte	0x63, 0x75, 0x64, 0x61, 0x5f, 0x6b, 0x65, 0x72, 0x6e, 0x65, 0x6c, 0x5f, 0x66, 0x75, 0x6e, 0x63
        /*0010*/ 	.byte	0x74, 0x69, 0x6f, 0x6e, 0x20, 0x73, 0x74, 0x6f, 0x70, 0x70, 0x65, 0x64, 0x0a, 0x00
	.type		$str,@object
	.size		$str,($str$1 - $str)
$str:
        /*001e*/ 	.byte	0x63, 0x75, 0x64, 0x61, 0x5f, 0x6b, 0x65, 0x72, 0x6e, 0x65, 0x6c, 0x5f, 0x66, 0x75, 0x6e, 0x63
        /*002e*/ 	.byte	0x74, 0x69, 0x6f, 0x6e, 0x20, 0x73, 0x74, 0x61, 0x72, 0x74, 0x65, 0x64, 0x0a, 0x00
	.type		$str$1,@object
	.size		$str$1,(.L_1 - $str$1)
$str$1:
        /*003c*/ 	.byte	0x74, 0x68, 0x72, 0x65, 0x61, 0x64, 0x49, 0x6e, 0x64, 0x65, 0x78, 0x47, 0x6c, 0x6f, 0x62, 0x61
        /*004c*/ 	.byte	0x6c, 0x20, 0x3d, 0x20, 0x25, 0x64, 0x2c, 0x20, 0x62, 0x6c, 0x6f, 0x63, 0x6b, 0x49, 0x64, 0x78
        /*005c*/ 	.byte	0x2e, 0x78, 0x20, 0x3d, 0x20, 0x25, 0x64, 0x2c, 0x20, 0x64, 0x65, 0x76, 0x5f, 0x63, 0x6f, 0x75
        /*006c*/ 	.byte	0x6e, 0x74, 0x65, 0x72, 0x20, 0x3d, 0x20, 0x25, 0x64, 0x2c, 0x20, 0x74, 0x68, 0x72, 0x65, 0x61
        /*007c*/ 	.byte	0x64, 0x20, 0x62, 0x6c, 0x6f, 0x63, 0x6b, 0x20, 0x73, 0x74, 0x61, 0x74, 0x75, 0x73, 0x20, 0x3d
        /*008c*/ 	.byte	0x20, 0x25, 0x64, 0x0a, 0x00
.L_1:


//--------------------- .nv.shared._Z20cuda_kernel_functioniPiS_ --------------------------
	.section	.nv.shared._Z20cuda_kernel_functioniPiS_,"aw",@nobits
	.sectionflags	@""
	.align	16
	.zero		1024


//--------------------- .nv.shared.reserved.0     --------------------------
	.section	.nv.shared.reserved.0,"aw",@nobits
	.weak		__nv_reservedSMEM_offset_0_alias
	.size		__nv_reservedSMEM_offset_0_alias, 0, 64
	.other		__nv_reservedSMEM_offset_0_alias,@"STO_CUDA_RESERVED_SHARED STV_DEFAULT"
__nv_reservedSMEM_offset_0_alias:
	.zero		0
	.zero		64


//--------------------- .nv.constant0._Z20cuda_kernel_functioniPiS_ --------------------------
	.section	.nv.constant0._Z20cuda_kernel_functioniPiS_,"a",@progbits
	.sectionflags	@""
	.align	4
.nv.constant0._Z20cuda_kernel_functioniPiS_:
	.zero		920


//--------------------- SYMBOLS --------------------------

	.type		.nv.reservedSmem.offset0,@object
	.size		.nv.reservedSmem.offset0,0x4
	.type		.nv.reservedSmem.cap,@object
	.size		.nv.reservedSmem.cap,0x4
	.type		vprintf,@function
